//
// Generated by NVIDIA NVVM Compiler
//
// Compiler Build ID: CL-36424714
// Cuda compilation tools, release 13.0, V13.0.88
// Based on NVVM 20.0.0
//

.version 9.0
.target sm_100
.address_size 64

	// .globl	_Z20copy_elements_kernelPiS_S_i

.visible .entry _Z20copy_elements_kernelPiS_S_i(
	.param .u64 .ptr .align 1 _Z20copy_elements_kernelPiS_S_i_param_0,
	.param .u64 .ptr .align 1 _Z20copy_elements_kernelPiS_S_i_param_1,
	.param .u64 .ptr .align 1 _Z20copy_elements_kernelPiS_S_i_param_2,
	.param .u32 _Z20copy_elements_kernelPiS_S_i_param_3
)
{
	.reg .pred 	%p<3>;
	.reg .b32 	%r<8>;
	.reg .b64 	%rd<12>;

	ld.param.u64 	%rd1, [_Z20copy_elements_kernelPiS_S_i_param_0];
	ld.param.u64 	%rd2, [_Z20copy_elements_kernelPiS_S_i_param_1];
	ld.param.u64 	%rd3, [_Z20copy_elements_kernelPiS_S_i_param_2];
	ld.param.u32 	%r3, [_Z20copy_elements_kernelPiS_S_i_param_3];
	mov.u32 	%r4, %ctaid.x;
	mov.u32 	%r5, %ntid.x;
	mov.u32 	%r6, %tid.x;
	mad.lo.s32 	%r1, %r4, %r5, %r6;
	setp.ge.s32 	%p1, %r1, %r3;
	@%p1 bra 	$L__BB0_3;
	cvta.to.global.u64 	%rd4, %rd2;
	mul.wide.s32 	%rd5, %r1, 4;
	add.s64 	%rd6, %rd4, %rd5;
	ld.global.u32 	%r2, [%rd6];
	setp.gt.u32 	%p2, %r2, 1023;
	@%p2 bra 	$L__BB0_3;
	cvta.to.global.u64 	%rd7, %rd1;
	mul.wide.u32 	%rd8, %r2, 4;
	add.s64 	%rd9, %rd7, %rd8;
	ld.global.u32 	%r7, [%rd9];
	cvta.to.global.u64 	%rd10, %rd3;
	add.s64 	%rd11, %rd10, %rd8;
	st.global.u32 	[%rd11], %r7;
$L__BB0_3:
	ret;

}


// ===== COMPILED SASS (sm_100) =====

	.target	sm_100

	.elftype	@"ET_EXEC"


//--------------------- .note.nv.tkinfo           --------------------------
	.section	.note.nv.tkinfo,"",@"SHT_NOTE"
	.sectionflags	@"SHF_NOTE_NV_TKINFO"
	.tkinfo
        /*0018*/ 	.word	0x00000002
        /*0030*/ 	.string	""
        /*0030*/ 	.string	"ptxas"
        /*0030*/ 	.string	"Cuda compilation tools, release 13.0, V13.0.88"
        /*0030*/ 	.string	"Build cuda_13.0.r13.0/compiler.36424714_0"
        /*0030*/ 	.string	"-arch sm_100 -m 64 "



//--------------------- .note.nv.cuinfo           --------------------------
	.section	.note.nv.cuinfo,"",@"SHT_NOTE"
	.sectionflags	@"SHF_NOTE_NV_CUINFO"
        /*0018*/ 	.short	0x0002
        /*001a*/ 	.short	0x0064
        /*001c*/ 	.short	0x0082
	.zero		2


//--------------------- .nv.info                  --------------------------
	.section	.nv.info,"",@"SHT_CUDA_INFO"
	.align	4


	//----- nvinfo : EIATTR_REGCOUNT
	.align		4
        /*0000*/ 	.byte	0x04, 0x2f
        /*0002*/ 	.short	(.L_1 - .L_0)
	.align		4
.L_0:
        /*0004*/ 	.word	index@(_Z20copy_elements_kernelPiS_S_i)
        /*0008*/ 	.word	0x0000000a


	//----- nvinfo : EIATTR_FRAME_SIZE
	.align		4
.L_1:
        /*000c*/ 	.byte	0x04, 0x11
        /*000e*/ 	.short	(.L_3 - .L_2)
	.align		4
.L_2:
        /*0010*/ 	.word	index@(_Z20copy_elements_kernelPiS_S_i)
        /*0014*/ 	.word	0x00000000


	//----- nvinfo : EIATTR_MIN_STACK_SIZE
	.align		4
.L_3:
        /*0018*/ 	.byte	0x04, 0x12
        /*001a*/ 	.short	(.L_5 - .L_4)
	.align		4
.L_4:
        /*001c*/ 	.word	index@(_Z20copy_elements_kernelPiS_S_i)
        /*0020*/ 	.word	0x00000000
.L_5:


//--------------------- .nv.compat                --------------------------
	.section	.nv.compat,"",@"SHT_CUDA_COMPAT_INFO"
	.align	4
        /*0000*/ 	.byte	0x02, 0x09, 0x00, 0x00, 0x02, 0x02, 0x01, 0x00, 0x02, 0x05, 0x05, 0x00, 0x03, 0x07, 0x01, 0x01
        /*0010*/ 	.byte	0x02, 0x03, 0x00, 0x00, 0x02, 0x06, 0x01, 0x00, 0x04, 0x0b, 0x08, 0x00, 0x09, 0x00, 0x00, 0x00
        /*0020*/ 	.byte	0x00, 0x00, 0x00, 0x00


//--------------------- .nv.info._Z20copy_elements_kernelPiS_S_i --------------------------
	.section	.nv.info._Z20copy_elements_kernelPiS_S_i,"",@"SHT_CUDA_INFO"
	.sectionflags	@""
	.align	4


	//----- nvinfo : EIATTR_CUDA_API_VERSION
	.align		4
        /*0000*/ 	.byte	0x04, 0x37
        /*0002*/ 	.short	(.L_7 - .L_6)
.L_6:
        /*0004*/ 	.word	0x00000082


	//----- nvinfo : EIATTR_KPARAM_INFO
	.align		4
.L_7:
        /*0008*/ 	.byte	0x04, 0x17
        /*000a*/ 	.short	(.L_9 - .L_8)
.L_8:
        /*000c*/ 	.word	0x00000000
        /*0010*/ 	.short	0x0003
        /*0012*/ 	.short	0x0018
        /*0014*/ 	.byte	0x00, 0xf0, 0x11, 0x00


	//----- nvinfo : EIATTR_KPARAM_INFO
	.align		4
.L_9:
        /*0018*/ 	.byte	0x04, 0x17
        /*001a*/ 	.short	(.L_11 - .L_10)
.L_10:
        /*001c*/ 	.word	0x00000000
        /*0020*/ 	.short	0x0002
        /*0022*/ 	.short	0x0010
        /*0024*/ 	.byte	0x00, 0xf5, 0x21, 0x00


	//----- nvinfo : EIATTR_KPARAM_INFO
	.align		4
.L_11:
        /*0028*/ 	.byte	0x04, 0x17
        /*002a*/ 	.short	(.L_13 - .L_12)
.L_12:
        /*002c*/ 	.word	0x00000000
        /*0030*/ 	.short	0x0001
        /*0032*/ 	.short	0x0008
        /*0034*/ 	.byte	0x00, 0xf5, 0x21, 0x00


	//----- nvinfo : EIATTR_KPARAM_INFO
	.align		4
.L_13:
        /*0038*/ 	.byte	0x04, 0x17
        /*003a*/ 	.short	(.L_15 - .L_14)
.L_14:
        /*003c*/ 	.word	0x00000000
        /*0040*/ 	.short	0x0000
        /*0042*/ 	.short	0x0000
        /*0044*/ 	.byte	0x00, 0xf5, 0x21, 0x00


	//----- nvinfo : EIATTR_SPARSE_MMA_MASK
	.align		4
.L_15:
        /*0048*/ 	.byte	0x03, 0x50
        /*004a*/ 	.short	0x0000


	//----- nvinfo : EIATTR_MAXREG_COUNT
	.align		4
        /*004c*/ 	.byte	0x03, 0x1b
        /*004e*/ 	.short	0x00ff


	//----- nvinfo : EIATTR_MERCURY_ISA_VERSION
	.align		4
        /*0050*/ 	.byte	0x03, 0x5f
        /*0052*/ 	.short	0x0101


	//----- nvinfo : EIATTR_VRC_CTA_INIT_COUNT
	.align		4
        /*0054*/ 	.byte	0x02, 0x4a
	.zero		1
	.zero		1


	//----- nvinfo : EIATTR_EXIT_INSTR_OFFSETS
	.align		4
        /*0058*/ 	.byte	0x04, 0x1c
        /*005a*/ 	.short	(.L_17 - .L_16)


	//   ....[0]....
.L_16:
        /*005c*/ 	.word	0x00000070


	//   ....[1]....
        /*0060*/ 	.word	0x000000d0


	//   ....[2]....
        /*0064*/ 	.word	0x00000140


	//----- nvinfo : EIATTR_CBANK_PARAM_SIZE
	.align		4
.L_17:
        /*0068*/ 	.byte	0x03, 0x19
        /*006a*/ 	.short	0x001c


	//----- nvinfo : EIATTR_PARAM_CBANK
	.align		4
        /*006c*/ 	.byte	0x04, 0x0a
        /*006e*/ 	.short	(.L_19 - .L_18)
	.align		4
.L_18:
        /*0070*/ 	.word	index@(.nv.constant0._Z20copy_elements_kernelPiS_S_i)
        /*0074*/ 	.short	0x0380
        /*0076*/ 	.short	0x001c


	//----- nvinfo : EIATTR_SW_WAR
	.align		4
.L_19:
        /*0078*/ 	.byte	0x04, 0x36
        /*007a*/ 	.short	(.L_21 - .L_20)
.L_20:
        /*007c*/ 	.word	0x00000008
.L_21:


//--------------------- .nv.callgraph             --------------------------
	.section	.nv.callgraph,"",@"SHT_CUDA_CALLGRAPH"
	.align	4
	.sectionentsize	8
	.align		4
        /*0000*/ 	.word	0x00000000
	.align		4
        /*0004*/ 	.word	0xffffffff
	.align		4
        /*0008*/ 	.word	0x00000000
	.align		4
        /*000c*/ 	.word	0xfffffffe
	.align		4
        /*0010*/ 	.word	0x00000000
	.align		4
        /*0014*/ 	.word	0xfffffffd
	.align		4
        /*0018*/ 	.word	0x00000000
	.align		4
        /*001c*/ 	.word	0xfffffffc


//--------------------- .text._Z20copy_elements_kernelPiS_S_i --------------------------
	.section	.text._Z20copy_elements_kernelPiS_S_i,"ax",@progbits
	.align	128
        .global         _Z20copy_elements_kernelPiS_S_i
        .type           _Z20copy_elements_kernelPiS_S_i,@function
        .size           _Z20copy_elements_kernelPiS_S_i,(.L_x_1 - _Z20copy_elements_kernelPiS_S_i)
        .other          _Z20copy_elements_kernelPiS_S_i,@"STO_CUDA_ENTRY STV_DEFAULT"
_Z20copy_elements_kernelPiS_S_i:
.text._Z20copy_elements_kernelPiS_S_i:
[----:B------:R-:W-:Y:S01]  /*0000*/  LDC R1, c[0x0][0x37c] ;  /* 0x0000df00ff017b82 */ /* 0x000fe20000000800 */
[----:B------:R-:W0:Y:S07]  /*0010*/  S2R R0, SR_TID.X ;  /* 0x0000000000007919 */ /* 0x000e2e0000002100 */
[----:B------:R-:W0:Y:S01]  /*0020*/  S2UR UR4, SR_CTAID.X ;  /* 0x00000000000479c3 */ /* 0x000e220000002500 */
[----:B------:R-:W1:Y:S07]  /*0030*/  LDCU UR5, c[0x0][0x398] ;  /* 0x00007300ff0577ac */ /* 0x000e6e0008000800 */
[----:B------:R-:W0:Y:S02]  /*0040*/  LDC R5, c[0x0][0x360] ;  /* 0x0000d800ff057b82 */ /* 0x000e240000000800 */
[----:B0-----:R-:W-:-:S05]  /*0050*/  IMAD R5, R5, UR4, R0 ;  /* 0x0000000405057c24 */ /* 0x001fca000f8e0200 */
[----:B-1----:R-:W-:-:S13]  /*0060*/  ISETP.GE.AND P0, PT, R5, UR5, PT ;  /* 0x0000000505007c0c */ /* 0x002fda000bf06270 */
[----:B------:R-:W-:Y:S05]  /*0070*/  @P0 EXIT ;  /* 0x000000000000094d */ /* 0x000fea0003800000 */
[----:B------:R-:W0:Y:S01]  /*0080*/  LDC.64 R2, c[0x0][0x388] ;  /* 0x0000e200ff027b82 */ /* 0x000e220000000a00 */
[----:B------:R-:W1:Y:S01]  /*0090*/  LDCU.64 UR4, c[0x0][0x358] ;  /* 0x00006b00ff0477ac */ /* 0x000e620008000a00 */
[----:B0-----:R-:W-:-:S05]  /*00a0*/  IMAD.WIDE R2, R5, 0x4, R2 ;  /* 0x0000000405027825 */ /* 0x001fca00078e0202 */
[----:B-1----:R-:W2:Y:S02]  /*00b0*/  LDG.E R7, desc[UR4][R2.64] ;  /* 0x0000000402077981 */ /* 0x002ea4000c1e1900 */
[----:B--2---:R-:W-:-:S13]  /*00c0*/  ISETP.GT.U32.AND P0, PT, R7, 0x3ff, PT ;  /* 0x000003ff0700780c */ /* 0x004fda0003f04070 */
[----:B------:R-:W-:Y:S05]  /*00d0*/  @P0 EXIT ;  /* 0x000000000000094d */ /* 0x000fea0003800000 */
[----:B------:R-:W0:Y:S08]  /*00e0*/  LDC.64 R2, c[0x0][0x380] ;  /* 0x0000e000ff027b82 */ /* 0x000e300000000a00 */
[----:B------:R-:W1:Y:S01]  /*00f0*/  LDC.64 R4, c[0x0][0x390] ;  /* 0x0000e400ff047b82 */ /* 0x000e620000000a00 */
[----:B0-----:R-:W-:-:S06]  /*0100*/  IMAD.WIDE.U32 R2, R7, 0x4, R2 ;  /* 0x0000000407027825 */ /* 0x001fcc00078e0002 */
[----:B------:R-:W2:Y:S01]  /*0110*/  LDG.E R3, desc[UR4][R2.64] ;  /* 0x0000000402037981 */ /* 0x000ea2000c1e1900 */
[----:B-1----:R-:W-:-:S05]  /*0120*/  IMAD.WIDE.U32 R4, R7, 0x4, R4 ;  /* 0x0000000407047825 */ /* 0x002fca00078e0004 */
[----:B--2---:R-:W-:Y:S01]  /*0130*/  STG.E desc[UR4][R4.64], R3 ;  /* 0x0000000304007986 */ /* 0x004fe2000c101904 */
[----:B------:R-:W-:Y:S05]  /*0140*/  EXIT ;  /* 0x000000000000794d */ /* 0x000fea0003800000 */
.L_x_0:
[----:B------:R-:W-:-:S00]  /*0150*/  BRA `(.L_x_0) ;  /* 0xfffffffc00fc7947 */ /* 0x000fc0000383ffff */
[----:B------:R-:W-:-:S00]  /*0160*/  NOP ;  /* 0x0000000000007918 */ /* 0x000fc00000000000 */
        /* <DEDUP_REMOVED lines=9> */
.L_x_1:


//--------------------- .nv.shared.reserved.0     --------------------------
	.section	.nv.shared.reserved.0,"aw",@nobits
	.weak		__nv_reservedSMEM_offset_0_alias
	.size		__nv_reservedSMEM_offset_0_alias, 0, 64
	.other		__nv_reservedSMEM_offset_0_alias,@"STO_CUDA_RESERVED_SHARED STV_DEFAULT"
__nv_reservedSMEM_offset_0_alias:
	.zero		0
	.zero		64


//--------------------- .nv.constant0._Z20copy_elements_kernelPiS_S_i --------------------------
	.section	.nv.constant0._Z20copy_elements_kernelPiS_S_i,"a",@progbits
	.sectionflags	@""
	.align	4
.nv.constant0._Z20copy_elements_kernelPiS_S_i:
	.zero		924


//--------------------- SYMBOLS --------------------------

	.type		.nv.reservedSmem.offset0,@object
	.size		.nv.reservedSmem.offset0,0x4
